//
// Generated by NVIDIA NVVM Compiler
//
// Compiler Build ID: CL-36424714
// Cuda compilation tools, release 13.0, V13.0.88
// Based on NVVM 20.0.0
//

.version 9.0
.target sm_100
.address_size 64

	// .globl	_Z6incVecPfi

.visible .entry _Z6incVecPfi(
	.param .u64 .ptr .align 1 _Z6incVecPfi_param_0,
	.param .u32 _Z6incVecPfi_param_1
)
{
	.reg .pred 	%p<2>;
	.reg .b32 	%r<6>;
	.reg .b32 	%f<3>;
	.reg .b64 	%rd<5>;

	ld.param.u64 	%rd1, [_Z6incVecPfi_param_0];
	ld.param.u32 	%r2, [_Z6incVecPfi_param_1];
	mov.u32 	%r3, %ntid.x;
	mov.u32 	%r4, %ctaid.x;
	mov.u32 	%r5, %tid.x;
	mad.lo.s32 	%r1, %r3, %r4, %r5;
	setp.ge.s32 	%p1, %r1, %r2;
	@%p1 bra 	$L__BB0_2;
	cvta.to.global.u64 	%rd2, %rd1;
	mul.wide.s32 	%rd3, %r1, 4;
	add.s64 	%rd4, %rd2, %rd3;
	ld.global.f32 	%f1, [%rd4];
	add.f32 	%f2, %f1, 0f3F800000;
	st.global.f32 	[%rd4], %f2;
$L__BB0_2:
	ret;

}


// ===== COMPILED SASS (sm_100) =====

	.target	sm_100

	.elftype	@"ET_EXEC"


//--------------------- .note.nv.tkinfo           --------------------------
	.section	.note.nv.tkinfo,"",@"SHT_NOTE"
	.sectionflags	@"SHF_NOTE_NV_TKINFO"
	.tkinfo
        /*0018*/ 	.word	0x00000002
        /*0030*/ 	.string	""
        /*0030*/ 	.string	"ptxas"
        /*0030*/ 	.string	"Cuda compilation tools, release 13.0, V13.0.88"
        /*0030*/ 	.string	"Build cuda_13.0.r13.0/compiler.36424714_0"
        /*0030*/ 	.string	"-arch sm_100 -m 64 "



//--------------------- .note.nv.cuinfo           --------------------------
	.section	.note.nv.cuinfo,"",@"SHT_NOTE"
	.sectionflags	@"SHF_NOTE_NV_CUINFO"
        /*0018*/ 	.short	0x0002
        /*001a*/ 	.short	0x0064
        /*001c*/ 	.short	0x0082
	.zero		2


//--------------------- .nv.info                  --------------------------
	.section	.nv.info,"",@"SHT_CUDA_INFO"
	.align	4


	//----- nvinfo : EIATTR_REGCOUNT
	.align		4
        /*0000*/ 	.byte	0x04, 0x2f
        /*0002*/ 	.short	(.L_1 - .L_0)
	.align		4
.L_0:
        /*0004*/ 	.word	index@(_Z6incVecPfi)
        /*0008*/ 	.word	0x00000008


	//----- nvinfo : EIATTR_FRAME_SIZE
	.align		4
.L_1:
        /*000c*/ 	.byte	0x04, 0x11
        /*000e*/ 	.short	(.L_3 - .L_2)
	.align		4
.L_2:
        /*0010*/ 	.word	index@(_Z6incVecPfi)
        /*0014*/ 	.word	0x00000000


	//----- nvinfo : EIATTR_MIN_STACK_SIZE
	.align		4
.L_3:
        /*0018*/ 	.byte	0x04, 0x12
        /*001a*/ 	.short	(.L_5 - .L_4)
	.align		4
.L_4:
        /*001c*/ 	.word	index@(_Z6incVecPfi)
        /*0020*/ 	.word	0x00000000
.L_5:


//--------------------- .nv.compat                --------------------------
	.section	.nv.compat,"",@"SHT_CUDA_COMPAT_INFO"
	.align	4
        /*0000*/ 	.byte	0x02, 0x09, 0x00, 0x00, 0x02, 0x02, 0x01, 0x00, 0x02, 0x05, 0x05, 0x00, 0x03, 0x07, 0x01, 0x01
        /*0010*/ 	.byte	0x02, 0x03, 0x00, 0x00, 0x02, 0x06, 0x01, 0x00, 0x04, 0x0b, 0x08, 0x00, 0x09, 0x00, 0x00, 0x00
        /*0020*/ 	.byte	0x00, 0x00, 0x00, 0x00


//--------------------- .nv.info._Z6incVecPfi     --------------------------
	.section	.nv.info._Z6incVecPfi,"",@"SHT_CUDA_INFO"
	.sectionflags	@""
	.align	4


	//----- nvinfo : EIATTR_CUDA_API_VERSION
	.align		4
        /*0000*/ 	.byte	0x04, 0x37
        /*0002*/ 	.short	(.L_7 - .L_6)
.L_6:
        /*0004*/ 	.word	0x00000082


	//----- nvinfo : EIATTR_KPARAM_INFO
	.align		4
.L_7:
        /*0008*/ 	.byte	0x04, 0x17
        /*000a*/ 	.short	(.L_9 - .L_8)
.L_8:
        /*000c*/ 	.word	0x00000000
        /*0010*/ 	.short	0x0001
        /*0012*/ 	.short	0x0008
        /*0014*/ 	.byte	0x00, 0xf0, 0x11, 0x00


	//----- nvinfo : EIATTR_KPARAM_INFO
	.align		4
.L_9:
        /*0018*/ 	.byte	0x04, 0x17
        /*001a*/ 	.short	(.L_11 - .L_10)
.L_10:
        /*001c*/ 	.word	0x00000000
        /*0020*/ 	.short	0x0000
        /*0022*/ 	.short	0x0000
        /*0024*/ 	.byte	0x00, 0xf5, 0x21, 0x00


	//----- nvinfo : EIATTR_SPARSE_MMA_MASK
	.align		4
.L_11:
        /*0028*/ 	.byte	0x03, 0x50
        /*002a*/ 	.short	0x0000


	//----- nvinfo : EIATTR_MAXREG_COUNT
	.align		4
        /*002c*/ 	.byte	0x03, 0x1b
        /*002e*/ 	.short	0x00ff


	//----- nvinfo : EIATTR_MERCURY_ISA_VERSION
	.align		4
        /*0030*/ 	.byte	0x03, 0x5f
        /*0032*/ 	.short	0x0101


	//----- nvinfo : EIATTR_VRC_CTA_INIT_COUNT
	.align		4
        /*0034*/ 	.byte	0x02, 0x4a
	.zero		1
	.zero		1


	//----- nvinfo : EIATTR_EXIT_INSTR_OFFSETS
	.align		4
        /*0038*/ 	.byte	0x04, 0x1c
        /*003a*/ 	.short	(.L_13 - .L_12)


	//   ....[0]....
.L_12:
        /*003c*/ 	.word	0x00000070


	//   ....[1]....
        /*0040*/ 	.word	0x000000e0


	//----- nvinfo : EIATTR_CBANK_PARAM_SIZE
	.align		4
.L_13:
        /*0044*/ 	.byte	0x03, 0x19
        /*0046*/ 	.short	0x000c


	//----- nvinfo : EIATTR_PARAM_CBANK
	.align		4
        /*0048*/ 	.byte	0x04, 0x0a
        /*004a*/ 	.short	(.L_15 - .L_14)
	.align		4
.L_14:
        /*004c*/ 	.word	index@(.nv.constant0._Z6incVecPfi)
        /*0050*/ 	.short	0x0380
        /*0052*/ 	.short	0x000c


	//----- nvinfo : EIATTR_SW_WAR
	.align		4
.L_15:
        /*0054*/ 	.byte	0x04, 0x36
        /*0056*/ 	.short	(.L_17 - .L_16)
.L_16:
        /*0058*/ 	.word	0x00000008
.L_17:


//--------------------- .nv.callgraph             --------------------------
	.section	.nv.callgraph,"",@"SHT_CUDA_CALLGRAPH"
	.align	4
	.sectionentsize	8
	.align		4
        /*0000*/ 	.word	0x00000000
	.align		4
        /*0004*/ 	.word	0xffffffff
	.align		4
        /*0008*/ 	.word	0x00000000
	.align		4
        /*000c*/ 	.word	0xfffffffe
	.align		4
        /*0010*/ 	.word	0x00000000
	.align		4
        /*0014*/ 	.word	0xfffffffd
	.align		4
        /*0018*/ 	.word	0x00000000
	.align		4
        /*001c*/ 	.word	0xfffffffc


//--------------------- .text._Z6incVecPfi        --------------------------
	.section	.text._Z6incVecPfi,"ax",@progbits
	.align	128
        .global         _Z6incVecPfi
        .type           _Z6incVecPfi,@function
        .size           _Z6incVecPfi,(.L_x_1 - _Z6incVecPfi)
        .other          _Z6incVecPfi,@"STO_CUDA_ENTRY STV_DEFAULT"
_Z6incVecPfi:
.text._Z6incVecPfi:
[----:B------:R-:W-:Y:S01]  /*0000*/  LDC R1, c[0x0][0x37c] ;  /* 0x0000df00ff017b82 */ /* 0x000fe20000000800 */
[----:B------:R-:W0:Y:S01]  /*0010*/  S2R R5, SR_CTAID.X ;  /* 0x0000000000057919 */ /* 0x000e220000002500 */
[----:B------:R-:W0:Y:S01]  /*0020*/  LDCU UR4, c[0x0][0x360] ;  /* 0x00006c00ff0477ac */ /* 0x000e220008000800 */
[----:B------:R-:W0:Y:S01]  /*0030*/  S2R R0, SR_TID.X ;  /* 0x0000000000007919 */ /* 0x000e220000002100 */
[----:B------:R-:W1:Y:S01]  /*0040*/  LDCU UR5, c[0x0][0x388] ;  /* 0x00007100ff0577ac */ /* 0x000e620008000800 */
[----:B0-----:R-:W-:-:S05]  /*0050*/  IMAD R5, R5, UR4, R0 ;  /* 0x0000000405057c24 */ /* 0x001fca000f8e0200 */
[----:B-1----:R-:W-:-:S13]  /*0060*/  ISETP.GE.AND P0, PT, R5, UR5, PT ;  /* 0x0000000505007c0c */ /* 0x002fda000bf06270 */
[----:B------:R-:W-:Y:S05]  /*0070*/  @P0 EXIT ;  /* 0x000000000000094d */ /* 0x000fea0003800000 */
[----:B------:R-:W0:Y:S01]  /*0080*/  LDC.64 R2, c[0x0][0x380] ;  /* 0x0000e000ff027b82 */ /* 0x000e220000000a00 */
[----:B------:R-:W1:Y:S01]  /*0090*/  LDCU.64 UR4, c[0x0][0x358] ;  /* 0x00006b00ff0477ac */ /* 0x000e620008000a00 */
[----:B0-----:R-:W-:-:S05]  /*00a0*/  IMAD.WIDE R2, R5, 0x4, R2 ;  /* 0x0000000405027825 */ /* 0x001fca00078e0202 */
[----:B-1----:R-:W2:Y:S02]  /*00b0*/  LDG.E R0, desc[UR4][R2.64] ;  /* 0x0000000402007981 */ /* 0x002ea4000c1e1900 */
[----:B--2---:R-:W-:-:S05]  /*00c0*/  FADD R5, R0, 1 ;  /* 0x3f80000000057421 */ /* 0x004fca0000000000 */
[----:B------:R-:W-:Y:S01]  /*00d0*/  STG.E desc[UR4][R2.64], R5 ;  /* 0x0000000502007986 */ /* 0x000fe2000c101904 */
[----:B------:R-:W-:Y:S05]  /*00e0*/  EXIT ;  /* 0x000000000000794d */ /* 0x000fea0003800000 */
.L_x_0:
[----:B------:R-:W-:-:S00]  /*00f0*/  BRA `(.L_x_0) ;  /* 0xfffffffc00fc7947 */ /* 0x000fc0000383ffff */
[----:B------:R-:W-:-:S00]  /*0100*/  NOP ;  /* 0x0000000000007918 */ /* 0x000fc00000000000 */
[----:B------:R-:W-:-:S00]  /*0110*/  NOP ;  /* 0x0000000000007918 */ /* 0x000fc00000000000 */
[----:B------:R-:W-:-:S00]  /*0120*/  NOP ;  /* 0x0000000000007918 */ /* 0x000fc00000000000 */
[----:B------:R-:W-:-:S00]  /*0130*/  NOP ;  /* 0x0000000000007918 */ /* 0x000fc00000000000 */
[----:B------:R-:W-:-:S00]  /*0140*/  NOP ;  /* 0x0000000000007918 */ /* 0x000fc00000000000 */
[----:B------:R-:W-:-:S00]  /*0150*/  NOP ;  /* 0x0000000000007918 */ /* 0x000fc00000000000 */
[----:B------:R-:W-:-:S00]  /*0160*/  NOP ;  /* 0x0000000000007918 */ /* 0x000fc00000000000 */
[----:B------:R-:W-:-:S00]  /*0170*/  NOP ;  /* 0x0000000000007918 */ /* 0x000fc00000000000 */
.L_x_1:


//--------------------- .nv.shared.reserved.0     --------------------------
	.section	.nv.shared.reserved.0,"aw",@nobits
	.weak		__nv_reservedSMEM_offset_0_alias
	.size		__nv_reservedSMEM_offset_0_alias, 0, 64
	.other		__nv_reservedSMEM_offset_0_alias,@"STO_CUDA_RESERVED_SHARED STV_DEFAULT"
__nv_reservedSMEM_offset_0_alias:
	.zero		0
	.zero		64


//--------------------- .nv.constant0._Z6incVecPfi --------------------------
	.section	.nv.constant0._Z6incVecPfi,"a",@progbits
	.sectionflags	@""
	.align	4
.nv.constant0._Z6incVecPfi:
	.zero		908


//--------------------- SYMBOLS --------------------------

	.type		.nv.reservedSmem.offset0,@object
	.size		.nv.reservedSmem.offset0,0x4
